	.headerflags	@"EF_CUDA_TEXMODE_UNIFIED EF_CUDA_64BIT_ADDRESS EF_CUDA_ACCELERATORS EF_CUDA_SM90 EF_CUDA_VIRTUAL_SM(EF_CUDA_SM90)"
	.elftype	@"ET_EXEC"


//--------------------- .nv.info                  --------------------------
	.section	.nv.info,"",@"SHT_CUDA_INFO"
	.align	4


	//----- nvinfo : EIATTR_REGCOUNT
	.align		4
        /*0000*/ 	.byte	0x04, 0x2f
        /*0002*/ 	.short	(.L_3 - .L_2)
	.align		4
.L_2:
        /*0004*/ 	.word	index@(triton_poi_fused__native_batch_norm_legit_no_training_3)
        /*0008*/ 	.word	0x00000012


	//----- nvinfo : EIATTR_MIN_STACK_SIZE
	.align		4
.L_3:
        /*000c*/ 	.byte	0x04, 0x12
        /*000e*/ 	.short	(.L_5 - .L_4)
	.align		4
.L_4:
        /*0010*/ 	.word	index@(triton_poi_fused__native_batch_norm_legit_no_training_3)
        /*0014*/ 	.word	0x00000000


	//----- nvinfo : EIATTR_FRAME_SIZE
	.align		4
.L_5:
        /*0018*/ 	.byte	0x04, 0x11
        /*001a*/ 	.short	(.L_7 - .L_6)
	.align		4
.L_6:
        /*001c*/ 	.word	index@(triton_poi_fused__native_batch_norm_legit_no_training_3)
        /*0020*/ 	.word	0x00000000


	//----- nvinfo : EIATTR_MIN_STACK_SIZE
	.align		4
.L_7:
        /*0024*/ 	.byte	0x04, 0x12
        /*0026*/ 	.short	(.L_9 - .L_8)
	.align		4
.L_8:
        /*0028*/ 	.word	index@(triton_poi_fused__native_batch_norm_legit_no_training_3)
        /*002c*/ 	.word	0x00000000
.L_9:


//--------------------- .nv.info.triton_poi_fused__native_batch_norm_legit_no_training_3 --------------------------
	.section	.nv.info.triton_poi_fused__native_batch_norm_legit_no_training_3,"",@"SHT_CUDA_INFO"
	.sectionflags	@""
	.align	4


	//----- nvinfo : EIATTR_CUDA_API_VERSION
	.align		4
        /*0000*/ 	.byte	0x04, 0x37
        /*0002*/ 	.short	(.L_11 - .L_10)
.L_10:
        /*0004*/ 	.word	0x0000007c


	//----- nvinfo : EIATTR_KPARAM_INFO
	.align		4
.L_11:
        /*0008*/ 	.byte	0x04, 0x17
        /*000a*/ 	.short	(.L_13 - .L_12)
.L_12:
        /*000c*/ 	.word	0x00000000
        /*0010*/ 	.short	0x0006
        /*0012*/ 	.short	0x0030
        /*0014*/ 	.byte	0x00, 0xf0, 0x11, 0x00


	//----- nvinfo : EIATTR_KPARAM_INFO
	.align		4
.L_13:
        /*0018*/ 	.byte	0x04, 0x17
        /*001a*/ 	.short	(.L_15 - .L_14)
.L_14:
        /*001c*/ 	.word	0x00000000
        /*0020*/ 	.short	0x0005
        /*0022*/ 	.short	0x0028
        /*0024*/ 	.byte	0x00, 0xf4, 0x21, 0x00


	//----- nvinfo : EIATTR_KPARAM_INFO
	.align		4
.L_15:
        /*0028*/ 	.byte	0x04, 0x17
        /*002a*/ 	.short	(.L_17 - .L_16)
.L_16:
        /*002c*/ 	.word	0x00000000
        /*0030*/ 	.short	0x0004
        /*0032*/ 	.short	0x0020
        /*0034*/ 	.byte	0x00, 0xf4, 0x21, 0x00


	//----- nvinfo : EIATTR_KPARAM_INFO
	.align		4
.L_17:
        /*0038*/ 	.byte	0x04, 0x17
        /*003a*/ 	.short	(.L_19 - .L_18)
.L_18:
        /*003c*/ 	.word	0x00000000
        /*0040*/ 	.short	0x0003
        /*0042*/ 	.short	0x0018
        /*0044*/ 	.byte	0x00, 0xf4, 0x21, 0x00


	//----- nvinfo : EIATTR_KPARAM_INFO
	.align		4
.L_19:
        /*0048*/ 	.byte	0x04, 0x17
        /*004a*/ 	.short	(.L_21 - .L_20)
.L_20:
        /*004c*/ 	.word	0x00000000
        /*0050*/ 	.short	0x0002
        /*0052*/ 	.short	0x0010
        /*0054*/ 	.byte	0x00, 0xf4, 0x21, 0x00


	//----- nvinfo : EIATTR_KPARAM_INFO
	.align		4
.L_21:
        /*0058*/ 	.byte	0x04, 0x17
        /*005a*/ 	.short	(.L_23 - .L_22)
.L_22:
        /*005c*/ 	.word	0x00000000
        /*0060*/ 	.short	0x0001
        /*0062*/ 	.short	0x0008
        /*0064*/ 	.byte	0x00, 0xf4, 0x21, 0x00


	//----- nvinfo : EIATTR_KPARAM_INFO
	.align		4
.L_23:
        /*0068*/ 	.byte	0x04, 0x17
        /*006a*/ 	.short	(.L_25 - .L_24)
.L_24:
        /*006c*/ 	.word	0x00000000
        /*0070*/ 	.short	0x0000
        /*0072*/ 	.short	0x0000
        /*0074*/ 	.byte	0x00, 0xf4, 0x21, 0x00


	//----- nvinfo : EIATTR_SPARSE_MMA_MASK
	.align		4
.L_25:
        /*0078*/ 	.byte	0x03, 0x50
        /*007a*/ 	.short	0x0000


	//----- nvinfo : EIATTR_MAXREG_COUNT
	.align		4
        /*007c*/ 	.byte	0x03, 0x1b
        /*007e*/ 	.short	0x00ff


	//----- nvinfo : EIATTR_EXIT_INSTR_OFFSETS
	.align		4
        /*0080*/ 	.byte	0x04, 0x1c
        /*0082*/ 	.short	(.L_27 - .L_26)


	//   ....[0]....
.L_26:
        /*0084*/ 	.word	0x00000300


	//   ....[1]....
        /*0088*/ 	.word	0x00000320


	//----- nvinfo : EIATTR_REQNTID
	.align		4
.L_27:
        /*008c*/ 	.byte	0x04, 0x10
        /*008e*/ 	.short	(.L_29 - .L_28)
.L_28:
        /*0090*/ 	.word	0x00000080
        /*0094*/ 	.word	0x00000001
        /*0098*/ 	.word	0x00000001


	//----- nvinfo : EIATTR_CBANK_PARAM_SIZE
	.align		4
.L_29:
        /*009c*/ 	.byte	0x03, 0x19
        /*009e*/ 	.short	0x0034


	//----- nvinfo : EIATTR_PARAM_CBANK
	.align		4
        /*00a0*/ 	.byte	0x04, 0x0a
        /*00a2*/ 	.short	(.L_31 - .L_30)
	.align		4
.L_30:
        /*00a4*/ 	.word	index@(.nv.constant0.triton_poi_fused__native_batch_norm_legit_no_training_3)
        /*00a8*/ 	.short	0x0210
        /*00aa*/ 	.short	0x0034


	//----- nvinfo : EIATTR_SW_WAR
	.align		4
.L_31:
        /*00ac*/ 	.byte	0x04, 0x36
        /*00ae*/ 	.short	(.L_33 - .L_32)
.L_32:
        /*00b0*/ 	.word	0x00000008
.L_33:


//--------------------- .nv.callgraph             --------------------------
	.section	.nv.callgraph,"",@"SHT_CUDA_CALLGRAPH"
	.align	4
	.sectionentsize	8
	.align		4
        /*0000*/ 	.word	0x00000000
	.align		4
        /*0004*/ 	.word	0xffffffff
	.align		4
        /*0008*/ 	.word	0x00000000
	.align		4
        /*000c*/ 	.word	0xfffffffe
	.align		4
        /*0010*/ 	.word	0x00000000
	.align		4
        /*0014*/ 	.word	0xfffffffd
	.align		4
        /*0018*/ 	.word	0x00000000
	.align		4
        /*001c*/ 	.word	0xfffffffc


//--------------------- .nv.constant4             --------------------------
	.section	.nv.constant4,"a",@progbits
	.align	8
	.align		8
.nv.constant4:
        /*0000*/ 	.dword	_$_str
	.align		8
        /*0008*/ 	.dword	_$_str_$_2


//--------------------- .text.triton_poi_fused__native_batch_norm_legit_no_training_3 --------------------------
	.section	.text.triton_poi_fused__native_batch_norm_legit_no_training_3,"ax",@progbits
	.align	128
        .global         triton_poi_fused__native_batch_norm_legit_no_training_3
        .type           triton_poi_fused__native_batch_norm_legit_no_training_3,@function
        .size           triton_poi_fused__native_batch_norm_legit_no_training_3,(.L_x_1 - triton_poi_fused__native_batch_norm_legit_no_training_3)
        .other          triton_poi_fused__native_batch_norm_legit_no_training_3,@"STO_CUDA_ENTRY STV_DEFAULT"
triton_poi_fused__native_batch_norm_legit_no_training_3:
.text.triton_poi_fused__native_batch_norm_legit_no_training_3:
[----:B------:R-:W0:Y:S01]  /*0000*/  LDC R1, c[0x0][0x28] ;  /* 0x00000a00ff017b82 */ /* 0x000e220000000800 */
[----:B------:R-:W1:Y:S07]  /*0010*/  S2R R0, SR_TID.X ;  /* 0x0000000000007919 */ /* 0x000e6e0000002100 */
[----:B------:R-:W2:Y:S01]  /*0020*/  LDC.64 R8, c[0x0][0x220] ;  /* 0x00008800ff087b82 */ /* 0x000ea20000000a00 */
[----:B------:R-:W-:Y:S01]  /*0030*/  HFMA2.MMA R14, -RZ, RZ, 0, 0 ;  /* 0x00000000ff0e7435 */ /* 0x000fe200000001ff */
[----:B------:R-:W-:Y:S01]  /*0040*/  ULDC.64 UR4, c[0x0][0x208] ;  /* 0x0000820000047ab9 */ /* 0x000fe20000000a00 */
[----:B------:R-:W3:Y:S05]  /*0050*/  S2R R3, SR_CTAID.X ;  /* 0x0000000000037919 */ /* 0x000eea0000002500 */
[----:B------:R-:W4:Y:S08]  /*0060*/  LDC.64 R4, c[0x0][0x210] ;  /* 0x00008400ff047b82 */ /* 0x000f300000000a00 */
[----:B------:R-:W5:Y:S08]  /*0070*/  LDC.64 R6, c[0x0][0x218] ;  /* 0x00008600ff067b82 */ /* 0x000f700000000a00 */
[----:B------:R-:W5:Y:S01]  /*0080*/  LDC.64 R10, c[0x0][0x228] ;  /* 0x00008a00ff0a7b82 */ /* 0x000f620000000a00 */
[----:B-1----:R-:W-:-:S07]  /*0090*/  LOP3.LUT R0, R0, 0x7f, RZ, 0xc0, !PT ;  /* 0x0000007f00007812 */ /* 0x002fce00078ec0ff */
[----:B------:R-:W1:Y:S01]  /*00a0*/  LDC.64 R12, c[0x0][0x230] ;  /* 0x00008c00ff0c7b82 */ /* 0x000e620000000a00 */
[----:B---3--:R-:W-:Y:S02]  /*00b0*/  SHF.R.S32.HI R2, RZ, 0x18, R3 ;  /* 0x00000018ff027819 */ /* 0x008fe40000011403 */
[----:B------:R-:W-:Y:S02]  /*00c0*/  LEA R0, R3, R0, 0x7 ;  /* 0x0000000003007211 */ /* 0x000fe400078e38ff */
[----:B------:R-:W-:Y:S02]  /*00d0*/  SGXT R3, R2, 0x1 ;  /* 0x000000010203781a */ /* 0x000fe40000000200 */
[----:B------:R-:W-:Y:S02]  /*00e0*/  ISETP.GE.AND P2, PT, R0, 0x100, PT ;  /* 0x000001000000780c */ /* 0x000fe40003f46270 */
[----:B------:R-:W-:-:S04]  /*00f0*/  LEA.HI R3, R3, R0, RZ, 0x4 ;  /* 0x0000000003037211 */ /* 0x000fc800078f20ff */
[----:B------:R-:W-:-:S04]  /*0100*/  SHF.R.S32.HI R3, RZ, 0x4, R3 ;  /* 0x00000004ff037819 */ /* 0x000fc80000011403 */
[----:B------:R-:W-:-:S04]  /*0110*/  LEA.HI R2, R3, R3, RZ, 0x2 ;  /* 0x0000000303027211 */ /* 0x000fc800078f10ff */
[----:B------:R-:W-:-:S04]  /*0120*/  LOP3.LUT R2, R2, 0xfffffffc, RZ, 0xc0, !PT ;  /* 0xfffffffc02027812 */ /* 0x000fc800078ec0ff */
[----:B------:R-:W-:-:S05]  /*0130*/  IADD3 R15, R3, -R2, RZ ;  /* 0x80000002030f7210 */ /* 0x000fca0007ffe0ff */
[----:B--2---:R-:W-:-:S05]  /*0140*/  IMAD.WIDE R8, R15, 0x4, R8 ;  /* 0x000000040f087825 */ /* 0x004fca00078e0208 */
[----:B------:R2:W3:Y:S01]  /*0150*/  @!P2 LDG.E.EL R14, desc[UR4][R8.64] ;  /* 0x00000004080ea981 */ /* 0x0004e2000c2e1900 */
[----:B------:R-:W-:Y:S01]  /*0160*/  CS2R R2, SRZ ;  /* 0x0000000000027805 */ /* 0x000fe2000001ff00 */
[----:B----4-:R-:W-:-:S04]  /*0170*/  IMAD.WIDE R4, R0, 0x4, R4 ;  /* 0x0000000400047825 */ /* 0x010fc800078e0204 */
[C---:B-----5:R-:W-:Y:S01]  /*0180*/  IMAD.WIDE R6, R15.reuse, 0x4, R6 ;  /* 0x000000040f067825 */ /* 0x060fe200078e0206 */
[----:B------:R4:W5:Y:S03]  /*0190*/  @!P2 LDG.E R2, desc[UR4][R4.64] ;  /* 0x000000040402a981 */ /* 0x000966000c1e1900 */
[C---:B0-2---:R-:W-:Y:S01]  /*01a0*/  IMAD.WIDE R8, R15.reuse, 0x4, R10 ;  /* 0x000000040f087825 */ /* 0x045fe200078e020a */
[----:B------:R0:W5:Y:S03]  /*01b0*/  @!P2 LDG.E.EL R3, desc[UR4][R6.64] ;  /* 0x000000040603a981 */ /* 0x000166000c2e1900 */
[----:B-1----:R-:W-:Y:S01]  /*01c0*/  IMAD.WIDE R10, R15, 0x4, R12 ;  /* 0x000000040f0a7825 */ /* 0x002fe200078e020c */
[----:B------:R-:W-:Y:S01]  /*01d0*/  CS2R R12, SRZ ;  /* 0x00000000000c7805 */ /* 0x000fe2000001ff00 */
[----:B----4-:R-:W1:Y:S05]  /*01e0*/  LDC.64 R4, c[0x0][0x238] ;  /* 0x00008e00ff047b82 */ /* 0x010e6a0000000a00 */
[----:B------:R-:W2:Y:S04]  /*01f0*/  @!P2 LDG.E.EL R12, desc[UR4][R8.64] ;  /* 0x00000004080ca981 */ /* 0x000ea8000c2e1900 */
[----:B------:R-:W2:Y:S01]  /*0200*/  @!P2 LDG.E.EL R13, desc[UR4][R10.64] ;  /* 0x000000040a0da981 */ /* 0x000ea2000c2e1900 */
[----:B0-----:R-:W-:Y:S01]  /*0210*/  MOV R6, 0x3e800000 ;  /* 0x3e80000000067802 */ /* 0x001fe20000000f00 */
[----:B---3--:R-:W-:-:S04]  /*0220*/  FADD R14, R14, 0.0010000000474974513054 ;  /* 0x3a83126f0e0e7421 */ /* 0x008fc80000000000 */
[----:B------:R-:W0:Y:S01]  /*0230*/  MUFU.SQRT R15, R14 ;  /* 0x0000000e000f7308 */ /* 0x000e220000002000 */
[----:B-----5:R-:W-:Y:S01]  /*0240*/  FADD R2, -R3, R2 ;  /* 0x0000000203027221 */ /* 0x020fe20000000100 */
[C---:B0-----:R-:W-:Y:S02]  /*0250*/  FSETP.GT.AND P0, PT, R15.reuse, 8.50705917302346158658e+37, PT ;  /* 0x7e8000000f00780b */ /* 0x041fe40003f04000 */
[----:B------:R-:W-:Y:S02]  /*0260*/  FSETP.GEU.AND P1, PT, R15, 1.175494350822287508e-38, PT ;  /* 0x008000000f00780b */ /* 0x000fe40003f2e000 */
[----:B------:R-:W-:-:S09]  /*0270*/  FSEL R6, R6, 1, P0 ;  /* 0x3f80000006067808 */ /* 0x000fd20000000000 */
[----:B------:R-:W-:Y:S02]  /*0280*/  @P0 FMUL R15, R15, 0.25 ;  /* 0x3e8000000f0f0820 */ /* 0x000fe40000400000 */
[----:B------:R-:W-:Y:S02]  /*0290*/  @!P1 FMUL R6, R6, 16777216 ;  /* 0x4b80000006069820 */ /* 0x000fe40000400000 */
[----:B------:R-:W-:-:S06]  /*02a0*/  @!P1 FMUL R15, R15, 16777216 ;  /* 0x4b8000000f0f9820 */ /* 0x000fcc0000400000 */
[----:B------:R-:W0:Y:S02]  /*02b0*/  MUFU.RCP R15, R15 ;  /* 0x0000000f000f7308 */ /* 0x000e240000001000 */
[----:B0-----:R-:W-:-:S04]  /*02c0*/  FMUL R3, R15, R6 ;  /* 0x000000060f037220 */ /* 0x001fc80000400000 */
[----:B------:R-:W-:Y:S01]  /*02d0*/  FMUL R6, R2, R3 ;  /* 0x0000000302067220 */ /* 0x000fe20000400000 */
[----:B-1----:R-:W-:-:S04]  /*02e0*/  IMAD.WIDE R2, R0, 0x4, R4 ;  /* 0x0000000400027825 */ /* 0x002fc800078e0204 */
[----:B--2---:R-:W-:Y:S01]  /*02f0*/  FFMA R13, R6, R12, R13 ;  /* 0x0000000c060d7223 */ /* 0x004fe2000000000d */
[----:B------:R-:W-:Y:S06]  /*0300*/  @P2 EXIT ;  /* 0x000000000000294d */ /* 0x000fec0003800000 */
[----:B------:R-:W-:Y:S01]  /*0310*/  STG.E desc[UR4][R2.64], R13 ;  /* 0x0000000d02007986 */ /* 0x000fe2000c101904 */
[----:B------:R-:W-:Y:S05]  /*0320*/  EXIT ;  /* 0x000000000000794d */ /* 0x000fea0003800000 */
.L_x_0:
[----:B------:R-:W-:-:S00]  /*0330*/  BRA `(.L_x_0) ;  /* 0xfffffffc00fc7947 */ /* 0x000fc0000383ffff */
[----:B------:R-:W-:-:S00]  /*0340*/  NOP ;  /* 0x0000000000007918 */ /* 0x000fc00000000000 */
        /* <DEDUP_REMOVED lines=11> */
.L_x_1:


//--------------------- .nv.global.init           --------------------------
	.section	.nv.global.init,"aw",@progbits
.nv.global.init:
	.type		_$_str,@object
	.size		_$_str,(_$_str_$_2 - _$_str)
_$_str:
        /*0000*/ 	.byte	0x5f, 0x5f, 0x43, 0x55, 0x44, 0x41, 0x5f, 0x46, 0x54, 0x5a, 0x00
	.type		_$_str_$_2,@object
	.size		_$_str_$_2,(.L_1 - _$_str_$_2)
_$_str_$_2:
        /*000b*/ 	.byte	0x5f, 0x5f, 0x43, 0x55, 0x44, 0x41, 0x5f, 0x50, 0x52, 0x45, 0x43, 0x5f, 0x53, 0x51, 0x52, 0x54
        /*001b*/ 	.byte	0x00
.L_1:


//--------------------- .nv.constant0.triton_poi_fused__native_batch_norm_legit_no_training_3 --------------------------
	.section	.nv.constant0.triton_poi_fused__native_batch_norm_legit_no_training_3,"a",@progbits
	.sectionflags	@""
	.align	4
.nv.constant0.triton_poi_fused__native_batch_norm_legit_no_training_3:
	.zero		580
